//
// Generated by NVIDIA NVVM Compiler
//
// Compiler Build ID: CL-36424714
// Cuda compilation tools, release 13.0, V13.0.88
// Based on NVVM 20.0.0
//

.version 9.0
.target sm_100
.address_size 64

	// .globl	_Z6matmulPiS_S_

.visible .entry _Z6matmulPiS_S_(
	.param .u64 .ptr .align 1 _Z6matmulPiS_S__param_0,
	.param .u64 .ptr .align 1 _Z6matmulPiS_S__param_1,
	.param .u64 .ptr .align 1 _Z6matmulPiS_S__param_2
)
{
	.reg .pred 	%p<2>;
	.reg .b32 	%r<26>;
	.reg .b64 	%rd<13>;

	ld.param.u64 	%rd1, [_Z6matmulPiS_S__param_0];
	ld.param.u64 	%rd2, [_Z6matmulPiS_S__param_1];
	ld.param.u64 	%rd3, [_Z6matmulPiS_S__param_2];
	mov.u32 	%r3, %tid.y;
	mov.u32 	%r4, %ctaid.y;
	mov.u32 	%r5, %ntid.y;
	mad.lo.s32 	%r1, %r4, %r5, %r3;
	mov.u32 	%r6, %tid.z;
	mov.u32 	%r7, %ctaid.z;
	mov.u32 	%r8, %ntid.z;
	mad.lo.s32 	%r9, %r7, %r8, %r6;
	max.u32 	%r10, %r1, %r9;
	setp.gt.u32 	%p1, %r10, 3;
	@%p1 bra 	$L__BB0_2;
	shl.b32 	%r11, %r1, 2;
	cvta.to.global.u64 	%rd4, %rd1;
	cvta.to.global.u64 	%rd5, %rd2;
	cvta.to.global.u64 	%rd6, %rd3;
	add.s32 	%r12, %r11, %r9;
	mul.wide.u32 	%rd7, %r12, 4;
	add.s64 	%rd8, %rd6, %rd7;
	mov.b32 	%r13, 0;
	st.global.u32 	[%rd8], %r13;
	mul.wide.u32 	%rd9, %r11, 4;
	add.s64 	%rd10, %rd4, %rd9;
	ld.global.u32 	%r14, [%rd10];
	mul.wide.u32 	%rd11, %r9, 4;
	add.s64 	%rd12, %rd5, %rd11;
	ld.global.u32 	%r15, [%rd12];
	mul.lo.s32 	%r16, %r15, %r14;
	st.global.u32 	[%rd8], %r16;
	ld.global.u32 	%r17, [%rd10+4];
	ld.global.u32 	%r18, [%rd12+16];
	mad.lo.s32 	%r19, %r18, %r17, %r16;
	st.global.u32 	[%rd8], %r19;
	ld.global.u32 	%r20, [%rd10+8];
	ld.global.u32 	%r21, [%rd12+32];
	mad.lo.s32 	%r22, %r21, %r20, %r19;
	st.global.u32 	[%rd8], %r22;
	ld.global.u32 	%r23, [%rd10+12];
	ld.global.u32 	%r24, [%rd12+48];
	mad.lo.s32 	%r25, %r24, %r23, %r22;
	st.global.u32 	[%rd8], %r25;
$L__BB0_2:
	ret;

}


// ===== COMPILED SASS (sm_100) =====

	.target	sm_100

	.elftype	@"ET_EXEC"


//--------------------- .note.nv.tkinfo           --------------------------
	.section	.note.nv.tkinfo,"",@"SHT_NOTE"
	.sectionflags	@"SHF_NOTE_NV_TKINFO"
	.tkinfo
        /*0018*/ 	.word	0x00000002
        /*0030*/ 	.string	""
        /*0030*/ 	.string	"ptxas"
        /*0030*/ 	.string	"Cuda compilation tools, release 13.0, V13.0.88"
        /*0030*/ 	.string	"Build cuda_13.0.r13.0/compiler.36424714_0"
        /*0030*/ 	.string	"-arch sm_100 -m 64 "



//--------------------- .note.nv.cuinfo           --------------------------
	.section	.note.nv.cuinfo,"",@"SHT_NOTE"
	.sectionflags	@"SHF_NOTE_NV_CUINFO"
        /*0018*/ 	.short	0x0002
        /*001a*/ 	.short	0x0064
        /*001c*/ 	.short	0x0082
	.zero		2


//--------------------- .nv.info                  --------------------------
	.section	.nv.info,"",@"SHT_CUDA_INFO"
	.align	4


	//----- nvinfo : EIATTR_REGCOUNT
	.align		4
        /*0000*/ 	.byte	0x04, 0x2f
        /*0002*/ 	.short	(.L_1 - .L_0)
	.align		4
.L_0:
        /*0004*/ 	.word	index@(_Z6matmulPiS_S_)
        /*0008*/ 	.word	0x00000010


	//----- nvinfo : EIATTR_FRAME_SIZE
	.align		4
.L_1:
        /*000c*/ 	.byte	0x04, 0x11
        /*000e*/ 	.short	(.L_3 - .L_2)
	.align		4
.L_2:
        /*0010*/ 	.word	index@(_Z6matmulPiS_S_)
        /*0014*/ 	.word	0x00000000


	//----- nvinfo : EIATTR_MIN_STACK_SIZE
	.align		4
.L_3:
        /*0018*/ 	.byte	0x04, 0x12
        /*001a*/ 	.short	(.L_5 - .L_4)
	.align		4
.L_4:
        /*001c*/ 	.word	index@(_Z6matmulPiS_S_)
        /*0020*/ 	.word	0x00000000
.L_5:


//--------------------- .nv.compat                --------------------------
	.section	.nv.compat,"",@"SHT_CUDA_COMPAT_INFO"
	.align	4
        /*0000*/ 	.byte	0x02, 0x09, 0x00, 0x00, 0x02, 0x02, 0x01, 0x00, 0x02, 0x05, 0x05, 0x00, 0x03, 0x07, 0x01, 0x01
        /*0010*/ 	.byte	0x02, 0x03, 0x00, 0x00, 0x02, 0x06, 0x01, 0x00, 0x04, 0x0b, 0x08, 0x00, 0x09, 0x00, 0x00, 0x00
        /*0020*/ 	.byte	0x00, 0x00, 0x00, 0x00


//--------------------- .nv.info._Z6matmulPiS_S_  --------------------------
	.section	.nv.info._Z6matmulPiS_S_,"",@"SHT_CUDA_INFO"
	.sectionflags	@""
	.align	4


	//----- nvinfo : EIATTR_CUDA_API_VERSION
	.align		4
        /*0000*/ 	.byte	0x04, 0x37
        /*0002*/ 	.short	(.L_7 - .L_6)
.L_6:
        /*0004*/ 	.word	0x00000082


	//----- nvinfo : EIATTR_KPARAM_INFO
	.align		4
.L_7:
        /*0008*/ 	.byte	0x04, 0x17
        /*000a*/ 	.short	(.L_9 - .L_8)
.L_8:
        /*000c*/ 	.word	0x00000000
        /*0010*/ 	.short	0x0002
        /*0012*/ 	.short	0x0010
        /*0014*/ 	.byte	0x00, 0xf5, 0x21, 0x00


	//----- nvinfo : EIATTR_KPARAM_INFO
	.align		4
.L_9:
        /*0018*/ 	.byte	0x04, 0x17
        /*001a*/ 	.short	(.L_11 - .L_10)
.L_10:
        /*001c*/ 	.word	0x00000000
        /*0020*/ 	.short	0x0001
        /*0022*/ 	.short	0x0008
        /*0024*/ 	.byte	0x00, 0xf5, 0x21, 0x00


	//----- nvinfo : EIATTR_KPARAM_INFO
	.align		4
.L_11:
        /*0028*/ 	.byte	0x04, 0x17
        /*002a*/ 	.short	(.L_13 - .L_12)
.L_12:
        /*002c*/ 	.word	0x00000000
        /*0030*/ 	.short	0x0000
        /*0032*/ 	.short	0x0000
        /*0034*/ 	.byte	0x00, 0xf5, 0x21, 0x00


	//----- nvinfo : EIATTR_SPARSE_MMA_MASK
	.align		4
.L_13:
        /*0038*/ 	.byte	0x03, 0x50
        /*003a*/ 	.short	0x0000


	//----- nvinfo : EIATTR_MAXREG_COUNT
	.align		4
        /*003c*/ 	.byte	0x03, 0x1b
        /*003e*/ 	.short	0x00ff


	//----- nvinfo : EIATTR_MERCURY_ISA_VERSION
	.align		4
        /*0040*/ 	.byte	0x03, 0x5f
        /*0042*/ 	.short	0x0101


	//----- nvinfo : EIATTR_VRC_CTA_INIT_COUNT
	.align		4
        /*0044*/ 	.byte	0x02, 0x4a
	.zero		1
	.zero		1


	//----- nvinfo : EIATTR_EXIT_INSTR_OFFSETS
	.align		4
        /*0048*/ 	.byte	0x04, 0x1c
        /*004a*/ 	.short	(.L_15 - .L_14)


	//   ....[0]....
.L_14:
        /*004c*/ 	.word	0x000000b0


	//   ....[1]....
        /*0050*/ 	.word	0x00000260


	//----- nvinfo : EIATTR_CBANK_PARAM_SIZE
	.align		4
.L_15:
        /*0054*/ 	.byte	0x03, 0x19
        /*0056*/ 	.short	0x0018


	//----- nvinfo : EIATTR_PARAM_CBANK
	.align		4
        /*0058*/ 	.byte	0x04, 0x0a
        /*005a*/ 	.short	(.L_17 - .L_16)
	.align		4
.L_16:
        /*005c*/ 	.word	index@(.nv.constant0._Z6matmulPiS_S_)
        /*0060*/ 	.short	0x0380
        /*0062*/ 	.short	0x0018


	//----- nvinfo : EIATTR_SW_WAR
	.align		4
.L_17:
        /*0064*/ 	.byte	0x04, 0x36
        /*0066*/ 	.short	(.L_19 - .L_18)
.L_18:
        /*0068*/ 	.word	0x00000008
.L_19:


//--------------------- .nv.callgraph             --------------------------
	.section	.nv.callgraph,"",@"SHT_CUDA_CALLGRAPH"
	.align	4
	.sectionentsize	8
	.align		4
        /*0000*/ 	.word	0x00000000
	.align		4
        /*0004*/ 	.word	0xffffffff
	.align		4
        /*0008*/ 	.word	0x00000000
	.align		4
        /*000c*/ 	.word	0xfffffffe
	.align		4
        /*0010*/ 	.word	0x00000000
	.align		4
        /*0014*/ 	.word	0xfffffffd
	.align		4
        /*0018*/ 	.word	0x00000000
	.align		4
        /*001c*/ 	.word	0xfffffffc


//--------------------- .text._Z6matmulPiS_S_     --------------------------
	.section	.text._Z6matmulPiS_S_,"ax",@progbits
	.align	128
        .global         _Z6matmulPiS_S_
        .type           _Z6matmulPiS_S_,@function
        .size           _Z6matmulPiS_S_,(.L_x_1 - _Z6matmulPiS_S_)
        .other          _Z6matmulPiS_S_,@"STO_CUDA_ENTRY STV_DEFAULT"
_Z6matmulPiS_S_:
.text._Z6matmulPiS_S_:
[----:B------:R-:W-:Y:S01]  /*0000*/  LDC R1, c[0x0][0x37c] ;  /* 0x0000df00ff017b82 */ /* 0x000fe20000000800 */
[----:B------:R-:W0:Y:S07]  /*0010*/  S2R R0, SR_TID.Y ;  /* 0x0000000000007919 */ /* 0x000e2e0000002200 */
[----:B------:R-:W0:Y:S01]  /*0020*/  LDC R3, c[0x0][0x364] ;  /* 0x0000d900ff037b82 */ /* 0x000e220000000800 */
[----:B------:R-:W1:Y:S07]  /*0030*/  S2R R9, SR_TID.Z ;  /* 0x0000000000097919 */ /* 0x000e6e0000002300 */
[----:B------:R-:W0:Y:S08]  /*0040*/  S2UR UR4, SR_CTAID.Y ;  /* 0x00000000000479c3 */ /* 0x000e300000002600 */
[----:B------:R-:W1:Y:S08]  /*0050*/  S2UR UR5, SR_CTAID.Z ;  /* 0x00000000000579c3 */ /* 0x000e700000002700 */
[----:B------:R-:W1:Y:S01]  /*0060*/  LDC R2, c[0x0][0x368] ;  /* 0x0000da00ff027b82 */ /* 0x000e620000000800 */
[----:B0-----:R-:W-:-:S02]  /*0070*/  IMAD R0, R3, UR4, R0 ;  /* 0x0000000403007c24 */ /* 0x001fc4000f8e0200 */
[----:B-1----:R-:W-:-:S05]  /*0080*/  IMAD R9, R2, UR5, R9 ;  /* 0x0000000502097c24 */ /* 0x002fca000f8e0209 */
[----:B------:R-:W-:-:S04]  /*0090*/  VIMNMX.U32 R2, PT, PT, R0, R9, !PT ;  /* 0x0000000900027248 */ /* 0x000fc80007fe0000 */
[----:B------:R-:W-:-:S13]  /*00a0*/  ISETP.GT.U32.AND P0, PT, R2, 0x3, PT ;  /* 0x000000030200780c */ /* 0x000fda0003f04070 */
[----:B------:R-:W-:Y:S05]  /*00b0*/  @P0 EXIT ;  /* 0x000000000000094d */ /* 0x000fea0003800000 */
[----:B------:R-:W0:Y:S01]  /*00c0*/  LDC.64 R2, c[0x0][0x390] ;  /* 0x0000e400ff027b82 */ /* 0x000e220000000a00 */
[----:B------:R-:W1:Y:S01]  /*00d0*/  LDCU.64 UR4, c[0x0][0x358] ;  /* 0x00006b00ff0477ac */ /* 0x000e620008000a00 */
[----:B------:R-:W-:-:S04]  /*00e0*/  SHF.L.U32 R0, R0, 0x2, RZ ;  /* 0x0000000200007819 */ /* 0x000fc800000006ff */
[----:B------:R-:W-:Y:S02]  /*00f0*/  IADD3 R11, PT, PT, R9, R0, RZ ;  /* 0x00000000090b7210 */ /* 0x000fe40007ffe0ff */
[----:B------:R-:W2:Y:S08]  /*0100*/  LDC.64 R4, c[0x0][0x380] ;  /* 0x0000e000ff047b82 */ /* 0x000eb00000000a00 */
[----:B------:R-:W3:Y:S01]  /*0110*/  LDC.64 R6, c[0x0][0x388] ;  /* 0x0000e200ff067b82 */ /* 0x000ee20000000a00 */
[----:B0-----:R-:W-:-:S05]  /*0120*/  IMAD.WIDE.U32 R2, R11, 0x4, R2 ;  /* 0x000000040b027825 */ /* 0x001fca00078e0002 */
[----:B-1----:R-:W-:Y:S01]  /*0130*/  STG.E desc[UR4][R2.64], RZ ;  /* 0x000000ff02007986 */ /* 0x002fe2000c101904 */
[----:B--2---:R-:W-:-:S05]  /*0140*/  IMAD.WIDE.U32 R4, R0, 0x4, R4 ;  /* 0x0000000400047825 */ /* 0x004fca00078e0004 */
[----:B------:R-:W2:Y:S01]  /*0150*/  LDG.E R0, desc[UR4][R4.64] ;  /* 0x0000000404007981 */ /* 0x000ea2000c1e1900 */
[----:B---3--:R-:W-:-:S05]  /*0160*/  IMAD.WIDE.U32 R6, R9, 0x4, R6 ;  /* 0x0000000409067825 */ /* 0x008fca00078e0006 */
[----:B------:R-:W2:Y:S02]  /*0170*/  LDG.E R9, desc[UR4][R6.64] ;  /* 0x0000000406097981 */ /* 0x000ea4000c1e1900 */
[----:B--2---:R-:W-:-:S05]  /*0180*/  IMAD R9, R0, R9, RZ ;  /* 0x0000000900097224 */ /* 0x004fca00078e02ff */
[----:B------:R0:W-:Y:S04]  /*0190*/  STG.E desc[UR4][R2.64], R9 ;  /* 0x0000000902007986 */ /* 0x0001e8000c101904 */
[----:B------:R-:W2:Y:S04]  /*01a0*/  LDG.E R0, desc[UR4][R4.64+0x4] ;  /* 0x0000040404007981 */ /* 0x000ea8000c1e1900 */
[----:B------:R-:W2:Y:S02]  /*01b0*/  LDG.E R8, desc[UR4][R6.64+0x10] ;  /* 0x0000100406087981 */ /* 0x000ea4000c1e1900 */
[----:B--2---:R-:W-:-:S05]  /*01c0*/  IMAD R11, R0, R8, R9 ;  /* 0x00000008000b7224 */ /* 0x004fca00078e0209 */
[----:B------:R-:W-:Y:S04]  /*01d0*/  STG.E desc[UR4][R2.64], R11 ;  /* 0x0000000b02007986 */ /* 0x000fe8000c101904 */
[----:B------:R-:W2:Y:S04]  /*01e0*/  LDG.E R0, desc[UR4][R4.64+0x8] ;  /* 0x0000080404007981 */ /* 0x000ea8000c1e1900 */
[----:B------:R-:W2:Y:S02]  /*01f0*/  LDG.E R8, desc[UR4][R6.64+0x20] ;  /* 0x0000200406087981 */ /* 0x000ea4000c1e1900 */
[----:B--2---:R-:W-:-:S05]  /*0200*/  IMAD R13, R0, R8, R11 ;  /* 0x00000008000d7224 */ /* 0x004fca00078e020b */
[----:B------:R-:W-:Y:S04]  /*0210*/  STG.E desc[UR4][R2.64], R13 ;  /* 0x0000000d02007986 */ /* 0x000fe8000c101904 */
[----:B------:R-:W0:Y:S04]  /*0220*/  LDG.E R0, desc[UR4][R4.64+0xc] ;  /* 0x00000c0404007981 */ /* 0x000e28000c1e1900 */
[----:B------:R-:W0:Y:S02]  /*0230*/  LDG.E R8, desc[UR4][R6.64+0x30] ;  /* 0x0000300406087981 */ /* 0x000e24000c1e1900 */
[----:B0-----:R-:W-:-:S05]  /*0240*/  IMAD R9, R0, R8, R13 ;  /* 0x0000000800097224 */ /* 0x001fca00078e020d */
[----:B------:R-:W-:Y:S01]  /*0250*/  STG.E desc[UR4][R2.64], R9 ;  /* 0x0000000902007986 */ /* 0x000fe2000c101904 */
[----:B------:R-:W-:Y:S05]  /*0260*/  EXIT ;  /* 0x000000000000794d */ /* 0x000fea0003800000 */
.L_x_0:
[----:B------:R-:W-:-:S00]  /*0270*/  BRA `(.L_x_0) ;  /* 0xfffffffc00fc7947 */ /* 0x000fc0000383ffff */
[----:B------:R-:W-:-:S00]  /*0280*/  NOP ;  /* 0x0000000000007918 */ /* 0x000fc00000000000 */
[----:B------:R-:W-:-:S00]  /*0290*/  NOP ;  /* 0x0000000000007918 */ /* 0x000fc00000000000 */
[----:B------:R-:W-:-:S00]  /*02a0*/  NOP ;  /* 0x0000000000007918 */ /* 0x000fc00000000000 */
[----:B------:R-:W-:-:S00]  /*02b0*/  NOP ;  /* 0x0000000000007918 */ /* 0x000fc00000000000 */
[----:B------:R-:W-:-:S00]  /*02c0*/  NOP ;  /* 0x0000000000007918 */ /* 0x000fc00000000000 */
[----:B------:R-:W-:-:S00]  /*02d0*/  NOP ;  /* 0x0000000000007918 */ /* 0x000fc00000000000 */
[----:B------:R-:W-:-:S00]  /*02e0*/  NOP ;  /* 0x0000000000007918 */ /* 0x000fc00000000000 */
[----:B------:R-:W-:-:S00]  /*02f0*/  NOP ;  /* 0x0000000000007918 */ /* 0x000fc00000000000 */
.L_x_1:


//--------------------- .nv.shared.reserved.0     --------------------------
	.section	.nv.shared.reserved.0,"aw",@nobits
	.weak		__nv_reservedSMEM_offset_0_alias
	.size		__nv_reservedSMEM_offset_0_alias, 0, 64
	.other		__nv_reservedSMEM_offset_0_alias,@"STO_CUDA_RESERVED_SHARED STV_DEFAULT"
__nv_reservedSMEM_offset_0_alias:
	.zero		0
	.zero		64


//--------------------- .nv.constant0._Z6matmulPiS_S_ --------------------------
	.section	.nv.constant0._Z6matmulPiS_S_,"a",@progbits
	.sectionflags	@""
	.align	4
.nv.constant0._Z6matmulPiS_S_:
	.zero		920


//--------------------- SYMBOLS --------------------------

	.type		.nv.reservedSmem.offset0,@object
	.size		.nv.reservedSmem.offset0,0x4
